//
// Generated by NVIDIA NVVM Compiler
//
// Compiler Build ID: CL-36424714
// Cuda compilation tools, release 13.0, V13.0.88
// Based on NVVM 20.0.0
//

.version 9.0
.target sm_100
.address_size 64

	// .globl	_Z16reduction_kernelPdS_i
// _ZZ16block_reduce_sumdE5shmem has been demoted

.visible .entry _Z16reduction_kernelPdS_i(
	.param .u64 .ptr .align 1 _Z16reduction_kernelPdS_i_param_0,
	.param .u64 .ptr .align 1 _Z16reduction_kernelPdS_i_param_1,
	.param .u32 _Z16reduction_kernelPdS_i_param_2
)
{
	.reg .pred 	%p<31>;
	.reg .b32 	%r<72>;
	.reg .b64 	%rd<15>;
	.reg .b64 	%fd<62>;
	// demoted variable
	.shared .align 8 .b8 _ZZ16block_reduce_sumdE5shmem[256];
	ld.param.u64 	%rd2, [_Z16reduction_kernelPdS_i_param_0];
	ld.param.u64 	%rd3, [_Z16reduction_kernelPdS_i_param_1];
	ld.param.u32 	%r12, [_Z16reduction_kernelPdS_i_param_2];
	cvta.to.global.u64 	%rd1, %rd3;
	mov.u32 	%r1, %tid.x;
	mov.u32 	%r2, %ntid.x;
	mov.u32 	%r3, %ctaid.x;
	mad.lo.s32 	%r71, %r2, %r3, %r1;
	setp.ge.s32 	%p1, %r71, %r12;
	mov.f64 	%fd60, 0d0000000000000000;
	@%p1 bra 	$L__BB0_12;
	mov.u32 	%r13, %nctaid.x;
	mul.lo.s32 	%r5, %r13, %r2;
	mov.f64 	%fd52, 0d0000000000000000;
	mov.f64 	%fd53, %fd52;
	mov.f64 	%fd54, %fd52;
	mov.f64 	%fd55, %fd52;
$L__BB0_2:
	setp.ge.u32 	%p2, %r71, %r12;
	mov.f64 	%fd56, 0d0000000000000000;
	@%p2 bra 	$L__BB0_4;
	mul.wide.u32 	%rd4, %r71, 8;
	add.s64 	%rd5, %rd1, %rd4;
	ld.global.f64 	%fd56, [%rd5];
$L__BB0_4:
	add.f64 	%fd55, %fd56, %fd55;
	add.s32 	%r7, %r5, %r71;
	setp.ge.u32 	%p3, %r7, %r12;
	mov.f64 	%fd57, 0d0000000000000000;
	@%p3 bra 	$L__BB0_6;
	mul.wide.u32 	%rd6, %r7, 8;
	add.s64 	%rd7, %rd1, %rd6;
	ld.global.f64 	%fd57, [%rd7];
$L__BB0_6:
	add.f64 	%fd54, %fd57, %fd54;
	add.s32 	%r8, %r7, %r5;
	setp.ge.u32 	%p4, %r8, %r12;
	mov.f64 	%fd58, 0d0000000000000000;
	@%p4 bra 	$L__BB0_8;
	mul.wide.u32 	%rd8, %r8, 8;
	add.s64 	%rd9, %rd1, %rd8;
	ld.global.f64 	%fd58, [%rd9];
$L__BB0_8:
	add.f64 	%fd53, %fd58, %fd53;
	add.s32 	%r9, %r8, %r5;
	setp.ge.u32 	%p5, %r9, %r12;
	mov.f64 	%fd59, 0d0000000000000000;
	@%p5 bra 	$L__BB0_10;
	mul.wide.u32 	%rd10, %r9, 8;
	add.s64 	%rd11, %rd1, %rd10;
	ld.global.f64 	%fd59, [%rd11];
$L__BB0_10:
	add.f64 	%fd52, %fd59, %fd52;
	add.s32 	%r71, %r9, %r5;
	setp.lt.s32 	%p6, %r71, %r12;
	@%p6 bra 	$L__BB0_2;
	add.f64 	%fd29, %fd54, %fd55;
	add.f64 	%fd30, %fd53, %fd29;
	add.f64 	%fd60, %fd52, %fd30;
$L__BB0_12:
	and.b32  	%r11, %r1, 31;
	// begin inline asm
	activemask.b32 %r14;
	// end inline asm
	// begin inline asm
	mov.b64 {%r15,%r16}, %fd60;
	// end inline asm
	shfl.sync.down.b32	%r18|%p7, %r16, 16, 31, %r14;
	shfl.sync.down.b32	%r17|%p8, %r15, 16, 31, %r14;
	// begin inline asm
	mov.b64 %fd32, {%r17,%r18};
	// end inline asm
	add.f64 	%fd33, %fd60, %fd32;
	// begin inline asm
	activemask.b32 %r19;
	// end inline asm
	// begin inline asm
	mov.b64 {%r20,%r21}, %fd33;
	// end inline asm
	shfl.sync.down.b32	%r23|%p9, %r21, 8, 31, %r19;
	shfl.sync.down.b32	%r22|%p10, %r20, 8, 31, %r19;
	// begin inline asm
	mov.b64 %fd34, {%r22,%r23};
	// end inline asm
	add.f64 	%fd35, %fd33, %fd34;
	// begin inline asm
	activemask.b32 %r24;
	// end inline asm
	// begin inline asm
	mov.b64 {%r25,%r26}, %fd35;
	// end inline asm
	shfl.sync.down.b32	%r28|%p11, %r26, 4, 31, %r24;
	shfl.sync.down.b32	%r27|%p12, %r25, 4, 31, %r24;
	// begin inline asm
	mov.b64 %fd36, {%r27,%r28};
	// end inline asm
	add.f64 	%fd37, %fd35, %fd36;
	// begin inline asm
	activemask.b32 %r29;
	// end inline asm
	// begin inline asm
	mov.b64 {%r30,%r31}, %fd37;
	// end inline asm
	shfl.sync.down.b32	%r33|%p13, %r31, 2, 31, %r29;
	shfl.sync.down.b32	%r32|%p14, %r30, 2, 31, %r29;
	// begin inline asm
	mov.b64 %fd38, {%r32,%r33};
	// end inline asm
	add.f64 	%fd39, %fd37, %fd38;
	// begin inline asm
	activemask.b32 %r34;
	// end inline asm
	// begin inline asm
	mov.b64 {%r35,%r36}, %fd39;
	// end inline asm
	shfl.sync.down.b32	%r38|%p15, %r36, 1, 31, %r34;
	shfl.sync.down.b32	%r37|%p16, %r35, 1, 31, %r34;
	// begin inline asm
	mov.b64 %fd40, {%r37,%r38};
	// end inline asm
	add.f64 	%fd19, %fd39, %fd40;
	setp.ne.s32 	%p17, %r11, 0;
	@%p17 bra 	$L__BB0_14;
	shr.u32 	%r39, %r1, 2;
	mov.u32 	%r40, _ZZ16block_reduce_sumdE5shmem;
	add.s32 	%r41, %r40, %r39;
	st.shared.f64 	[%r41], %fd19;
$L__BB0_14:
	bar.sync 	0;
	setp.gt.u32 	%p18, %r1, 31;
	@%p18 bra 	$L__BB0_19;
	shr.u32 	%r42, %r2, 5;
	setp.ge.u32 	%p19, %r1, %r42;
	mov.f64 	%fd61, 0d0000000000000000;
	@%p19 bra 	$L__BB0_17;
	shl.b32 	%r43, %r11, 3;
	mov.u32 	%r44, _ZZ16block_reduce_sumdE5shmem;
	add.s32 	%r45, %r44, %r43;
	ld.shared.f64 	%fd61, [%r45];
$L__BB0_17:
	// begin inline asm
	activemask.b32 %r46;
	// end inline asm
	// begin inline asm
	mov.b64 {%r47,%r48}, %fd61;
	// end inline asm
	shfl.sync.down.b32	%r50|%p20, %r48, 16, 31, %r46;
	shfl.sync.down.b32	%r49|%p21, %r47, 16, 31, %r46;
	// begin inline asm
	mov.b64 %fd43, {%r49,%r50};
	// end inline asm
	add.f64 	%fd44, %fd61, %fd43;
	// begin inline asm
	activemask.b32 %r51;
	// end inline asm
	// begin inline asm
	mov.b64 {%r52,%r53}, %fd44;
	// end inline asm
	shfl.sync.down.b32	%r55|%p22, %r53, 8, 31, %r51;
	shfl.sync.down.b32	%r54|%p23, %r52, 8, 31, %r51;
	// begin inline asm
	mov.b64 %fd45, {%r54,%r55};
	// end inline asm
	add.f64 	%fd46, %fd44, %fd45;
	// begin inline asm
	activemask.b32 %r56;
	// end inline asm
	// begin inline asm
	mov.b64 {%r57,%r58}, %fd46;
	// end inline asm
	shfl.sync.down.b32	%r60|%p24, %r58, 4, 31, %r56;
	shfl.sync.down.b32	%r59|%p25, %r57, 4, 31, %r56;
	// begin inline asm
	mov.b64 %fd47, {%r59,%r60};
	// end inline asm
	add.f64 	%fd48, %fd46, %fd47;
	// begin inline asm
	activemask.b32 %r61;
	// end inline asm
	// begin inline asm
	mov.b64 {%r62,%r63}, %fd48;
	// end inline asm
	shfl.sync.down.b32	%r65|%p26, %r63, 2, 31, %r61;
	shfl.sync.down.b32	%r64|%p27, %r62, 2, 31, %r61;
	// begin inline asm
	mov.b64 %fd49, {%r64,%r65};
	// end inline asm
	add.f64 	%fd50, %fd48, %fd49;
	// begin inline asm
	activemask.b32 %r66;
	// end inline asm
	// begin inline asm
	mov.b64 {%r67,%r68}, %fd50;
	// end inline asm
	shfl.sync.down.b32	%r70|%p28, %r68, 1, 31, %r66;
	shfl.sync.down.b32	%r69|%p29, %r67, 1, 31, %r66;
	// begin inline asm
	mov.b64 %fd51, {%r69,%r70};
	// end inline asm
	add.f64 	%fd22, %fd50, %fd51;
	setp.ne.s32 	%p30, %r1, 0;
	@%p30 bra 	$L__BB0_19;
	cvta.to.global.u64 	%rd12, %rd2;
	mul.wide.u32 	%rd13, %r3, 8;
	add.s64 	%rd14, %rd12, %rd13;
	st.global.f64 	[%rd14], %fd22;
$L__BB0_19:
	ret;

}


// ===== COMPILED SASS (sm_100) =====

	.target	sm_100

	.elftype	@"ET_EXEC"


//--------------------- .note.nv.tkinfo           --------------------------
	.section	.note.nv.tkinfo,"",@"SHT_NOTE"
	.sectionflags	@"SHF_NOTE_NV_TKINFO"
	.tkinfo
        /*0018*/ 	.word	0x00000002
        /*0030*/ 	.string	""
        /*0030*/ 	.string	"ptxas"
        /*0030*/ 	.string	"Cuda compilation tools, release 13.0, V13.0.88"
        /*0030*/ 	.string	"Build cuda_13.0.r13.0/compiler.36424714_0"
        /*0030*/ 	.string	"-arch sm_100 -m 64 "



//--------------------- .note.nv.cuinfo           --------------------------
	.section	.note.nv.cuinfo,"",@"SHT_NOTE"
	.sectionflags	@"SHF_NOTE_NV_CUINFO"
        /*0018*/ 	.short	0x0002
        /*001a*/ 	.short	0x0064
        /*001c*/ 	.short	0x0082
	.zero		2


//--------------------- .nv.info                  --------------------------
	.section	.nv.info,"",@"SHT_CUDA_INFO"
	.align	4


	//----- nvinfo : EIATTR_REGCOUNT
	.align		4
        /*0000*/ 	.byte	0x04, 0x2f
        /*0002*/ 	.short	(.L_1 - .L_0)
	.align		4
.L_0:
        /*0004*/ 	.word	index@(_Z16reduction_kernelPdS_i)
        /*0008*/ 	.word	0x00000020


	//----- nvinfo : EIATTR_FRAME_SIZE
	.align		4
.L_1:
        /*000c*/ 	.byte	0x04, 0x11
        /*000e*/ 	.short	(.L_3 - .L_2)
	.align		4
.L_2:
        /*0010*/ 	.word	index@(_Z16reduction_kernelPdS_i)
        /*0014*/ 	.word	0x00000000


	//----- nvinfo : EIATTR_MIN_STACK_SIZE
	.align		4
.L_3:
        /*0018*/ 	.byte	0x04, 0x12
        /*001a*/ 	.short	(.L_5 - .L_4)
	.align		4
.L_4:
        /*001c*/ 	.word	index@(_Z16reduction_kernelPdS_i)
        /*0020*/ 	.word	0x00000000
.L_5:


//--------------------- .nv.compat                --------------------------
	.section	.nv.compat,"",@"SHT_CUDA_COMPAT_INFO"
	.align	4
        /*0000*/ 	.byte	0x02, 0x09, 0x00, 0x00, 0x02, 0x02, 0x01, 0x00, 0x02, 0x05, 0x05, 0x00, 0x03, 0x07, 0x01, 0x01
        /*0010*/ 	.byte	0x02, 0x03, 0x00, 0x00, 0x02, 0x06, 0x01, 0x00, 0x04, 0x0b, 0x08, 0x00, 0x01, 0x00, 0x00, 0x00
        /*0020*/ 	.byte	0x00, 0x00, 0x00, 0x00


//--------------------- .nv.info._Z16reduction_kernelPdS_i --------------------------
	.section	.nv.info._Z16reduction_kernelPdS_i,"",@"SHT_CUDA_INFO"
	.sectionflags	@""
	.align	4


	//----- nvinfo : EIATTR_CUDA_API_VERSION
	.align		4
        /*0000*/ 	.byte	0x04, 0x37
        /*0002*/ 	.short	(.L_7 - .L_6)
.L_6:
        /*0004*/ 	.word	0x00000082


	//----- nvinfo : EIATTR_KPARAM_INFO
	.align		4
.L_7:
        /*0008*/ 	.byte	0x04, 0x17
        /*000a*/ 	.short	(.L_9 - .L_8)
.L_8:
        /*000c*/ 	.word	0x00000000
        /*0010*/ 	.short	0x0002
        /*0012*/ 	.short	0x0010
        /*0014*/ 	.byte	0x00, 0xf0, 0x11, 0x00


	//----- nvinfo : EIATTR_KPARAM_INFO
	.align		4
.L_9:
        /*0018*/ 	.byte	0x04, 0x17
        /*001a*/ 	.short	(.L_11 - .L_10)
.L_10:
        /*001c*/ 	.word	0x00000000
        /*0020*/ 	.short	0x0001
        /*0022*/ 	.short	0x0008
        /*0024*/ 	.byte	0x00, 0xf5, 0x21, 0x00


	//----- nvinfo : EIATTR_KPARAM_INFO
	.align		4
.L_11:
        /*0028*/ 	.byte	0x04, 0x17
        /*002a*/ 	.short	(.L_13 - .L_12)
.L_12:
        /*002c*/ 	.word	0x00000000
        /*0030*/ 	.short	0x0000
        /*0032*/ 	.short	0x0000
        /*0034*/ 	.byte	0x00, 0xf5, 0x21, 0x00


	//----- nvinfo : EIATTR_SPARSE_MMA_MASK
	.align		4
.L_13:
        /*0038*/ 	.byte	0x03, 0x50
        /*003a*/ 	.short	0x0000


	//----- nvinfo : EIATTR_MAXREG_COUNT
	.align		4
        /*003c*/ 	.byte	0x03, 0x1b
        /*003e*/ 	.short	0x00ff


	//----- nvinfo : EIATTR_NUM_BARRIERS
	.align		4
        /*0040*/ 	.byte	0x02, 0x4c
        /*0042*/ 	.byte	0x01
	.zero		1


	//----- nvinfo : EIATTR_MERCURY_ISA_VERSION
	.align		4
        /*0044*/ 	.byte	0x03, 0x5f
        /*0046*/ 	.short	0x0101


	//----- nvinfo : EIATTR_COOP_GROUP_MASK_REGIDS
	.align		4
        /*0048*/ 	.byte	0x04, 0x29
        /*004a*/ 	.short	(.L_15 - .L_14)


	//   ....[0]....
.L_14:
        /*004c*/ 	.word	0x0500000d


	//   ....[1]....
        /*0050*/ 	.word	0x0500000d


	//   ....[2]....
        /*0054*/ 	.word	0x0500000d


	//   ....[3]....
        /*0058*/ 	.word	0x0500000d


	//   ....[4]....
        /*005c*/ 	.word	0x0500000d


	//   ....[5]....
        /*0060*/ 	.word	0x0500000d


	//   ....[6]....
        /*0064*/ 	.word	0x0500000d


	//   ....[7]....
        /*0068*/ 	.word	0x0500000d


	//   ....[8]....
        /*006c*/ 	.word	0x0500000d


	//   ....[9]....
        /*0070*/ 	.word	0x0500000d


	//   ....[10]....
        /*0074*/ 	.word	0x0500000d


	//   ....[11]....
        /*0078*/ 	.word	0x0500000d


	//   ....[12]....
        /*007c*/ 	.word	0x0500000d


	//   ....[13]....
        /*0080*/ 	.word	0x0500000d


	//   ....[14]....
        /*0084*/ 	.word	0x0500000d


	//   ....[15]....
        /*0088*/ 	.word	0x0500000d


	//   ....[16]....
        /*008c*/ 	.word	0x0500000d


	//   ....[17]....
        /*0090*/ 	.word	0x0500000d


	//   ....[18]....
        /*0094*/ 	.word	0x0500000d


	//   ....[19]....
        /*0098*/ 	.word	0x0500000d


	//----- nvinfo : EIATTR_COOP_GROUP_INSTR_OFFSETS
	.align		4
.L_15:
        /*009c*/ 	.byte	0x04, 0x28
        /*009e*/ 	.short	(.L_17 - .L_16)


	//   ....[0]....
.L_16:
        /*00a0*/ 	.word	0x00000390


	//   ....[1]....
        /*00a4*/ 	.word	0x000003a0


	//   ....[2]....
        /*00a8*/ 	.word	0x000003d0


	//   ....[3]....
        /*00ac*/ 	.word	0x000003e0


	//   ....[4]....
        /*00b0*/ 	.word	0x00000420


	//   ....[5]....
        /*00b4*/ 	.word	0x00000440


	//   ....[6]....
        /*00b8*/ 	.word	0x00000460


	//   ....[7]....
        /*00bc*/ 	.word	0x00000470


	//   ....[8]....
        /*00c0*/ 	.word	0x00000490


	//   ....[9]....
        /*00c4*/ 	.word	0x000004a0


	//   ....[10]....
        /*00c8*/ 	.word	0x00000590


	//   ....[11]....
        /*00cc*/ 	.word	0x000005a0


	//   ....[12]....
        /*00d0*/ 	.word	0x000005c0


	//   ....[13]....
        /*00d4*/ 	.word	0x000005d0


	//   ....[14]....
        /*00d8*/ 	.word	0x000005f0


	//   ....[15]....
        /*00dc*/ 	.word	0x00000600


	//   ....[16]....
        /*00e0*/ 	.word	0x00000620


	//   ....[17]....
        /*00e4*/ 	.word	0x00000630


	//   ....[18]....
        /*00e8*/ 	.word	0x00000650


	//   ....[19]....
        /*00ec*/ 	.word	0x00000660


	//----- nvinfo : EIATTR_VRC_CTA_INIT_COUNT
	.align		4
.L_17:
        /*00f0*/ 	.byte	0x02, 0x4a
	.zero		1
	.zero		1


	//----- nvinfo : EIATTR_EXIT_INSTR_OFFSETS
	.align		4
        /*00f4*/ 	.byte	0x04, 0x1c
        /*00f6*/ 	.short	(.L_19 - .L_18)


	//   ....[0]....
.L_18:
        /*00f8*/ 	.word	0x000004e0


	//   ....[1]....
        /*00fc*/ 	.word	0x00000670


	//   ....[2]....
        /*0100*/ 	.word	0x000006c0


	//----- nvinfo : EIATTR_CRS_STACK_SIZE
	.align		4
.L_19:
        /*0104*/ 	.byte	0x04, 0x1e
        /*0106*/ 	.short	(.L_21 - .L_20)
.L_20:
        /*0108*/ 	.word	0x00000000


	//----- nvinfo : EIATTR_CBANK_PARAM_SIZE
	.align		4
.L_21:
        /*010c*/ 	.byte	0x03, 0x19
        /*010e*/ 	.short	0x0014


	//----- nvinfo : EIATTR_PARAM_CBANK
	.align		4
        /*0110*/ 	.byte	0x04, 0x0a
        /*0112*/ 	.short	(.L_23 - .L_22)
	.align		4
.L_22:
        /*0114*/ 	.word	index@(.nv.constant0._Z16reduction_kernelPdS_i)
        /*0118*/ 	.short	0x0380
        /*011a*/ 	.short	0x0014


	//----- nvinfo : EIATTR_SW_WAR
	.align		4
.L_23:
        /*011c*/ 	.byte	0x04, 0x36
        /*011e*/ 	.short	(.L_25 - .L_24)
.L_24:
        /*0120*/ 	.word	0x00000008
.L_25:


//--------------------- .nv.callgraph             --------------------------
	.section	.nv.callgraph,"",@"SHT_CUDA_CALLGRAPH"
	.align	4
	.sectionentsize	8
	.align		4
        /*0000*/ 	.word	0x00000000
	.align		4
        /*0004*/ 	.word	0xffffffff
	.align		4
        /*0008*/ 	.word	0x00000000
	.align		4
        /*000c*/ 	.word	0xfffffffe
	.align		4
        /*0010*/ 	.word	0x00000000
	.align		4
        /*0014*/ 	.word	0xfffffffd
	.align		4
        /*0018*/ 	.word	0x00000000
	.align		4
        /*001c*/ 	.word	0xfffffffc


//--------------------- .text._Z16reduction_kernelPdS_i --------------------------
	.section	.text._Z16reduction_kernelPdS_i,"ax",@progbits
	.align	128
        .global         _Z16reduction_kernelPdS_i
        .type           _Z16reduction_kernelPdS_i,@function
        .size           _Z16reduction_kernelPdS_i,(.L_x_5 - _Z16reduction_kernelPdS_i)
        .other          _Z16reduction_kernelPdS_i,@"STO_CUDA_ENTRY STV_DEFAULT"
_Z16reduction_kernelPdS_i:
.text._Z16reduction_kernelPdS_i:
[----:B------:R-:W-:Y:S01]  /*0000*/  LDC R1, c[0x0][0x37c] ;  /* 0x0000df00ff017b82 */ /* 0x000fe20000000800 */
[----:B------:R-:W0:Y:S01]  /*0010*/  S2R R0, SR_TID.X ;  /* 0x0000000000007919 */ /* 0x000e220000002100 */
[----:B------:R-:W0:Y:S01]  /*0020*/  LDCU UR5, c[0x0][0x360] ;  /* 0x00006c00ff0577ac */ /* 0x000e220008000800 */
[----:B------:R-:W-:Y:S01]  /*0030*/  BSSY.RECONVERGENT B0, `(.L_x_0) ;  /* 0x0000032000007945 */ /* 0x000fe20003800200 */
[----:B------:R-:W-:Y:S01]  /*0040*/  CS2R R6, SRZ ;  /* 0x0000000000067805 */ /* 0x000fe2000001ff00 */
[----:B------:R-:W0:Y:S01]  /*0050*/  S2R R19, SR_CTAID.X ;  /* 0x0000000000137919 */ /* 0x000e220000002500 */
[----:B------:R-:W1:Y:S01]  /*0060*/  LDCU UR4, c[0x0][0x390] ;  /* 0x00007200ff0477ac */ /* 0x000e620008000800 */
[----:B------:R-:W2:Y:S01]  /*0070*/  LDCU.64 UR6, c[0x0][0x358] ;  /* 0x00006b00ff0677ac */ /* 0x000ea20008000a00 */
[----:B------:R-:W3:Y:S01]  /*0080*/  LDCU UR8, c[0x0][0x390] ;  /* 0x00007200ff0877ac */ /* 0x000ee20008000800 */
[----:B0-----:R-:W-:-:S05]  /*0090*/  IMAD R13, R19, UR5, R0 ;  /* 0x00000005130d7c24 */ /* 0x001fca000f8e0200 */
[----:B-1----:R-:W-:-:S13]  /*00a0*/  ISETP.GE.AND P0, PT, R13, UR4, PT ;  /* 0x000000040d007c0c */ /* 0x002fda000bf06270 */
[----:B--23--:R-:W-:Y:S05]  /*00b0*/  @P0 BRA `(.L_x_1) ;  /* 0x0000000000a40947 */ /* 0x00cfea0003800000 */
[----:B------:R-:W0:Y:S01]  /*00c0*/  LDC R18, c[0x0][0x370] ;  /* 0x0000dc00ff127b82 */ /* 0x000e220000000800 */
[----:B------:R-:W-:Y:S01]  /*00d0*/  BSSY.RECONVERGENT B1, `(.L_x_2) ;  /* 0x0000024000017945 */ /* 0x000fe20003800200 */
[----:B------:R-:W-:Y:S02]  /*00e0*/  CS2R R6, SRZ ;  /* 0x0000000000067805 */ /* 0x000fe4000001ff00 */
[----:B------:R-:W-:Y:S02]  /*00f0*/  CS2R R8, SRZ ;  /* 0x0000000000087805 */ /* 0x000fe4000001ff00 */
[----:B------:R-:W-:Y:S02]  /*0100*/  CS2R R2, SRZ ;  /* 0x0000000000027805 */ /* 0x000fe4000001ff00 */
[----:B------:R-:W-:Y:S01]  /*0110*/  CS2R R4, SRZ ;  /* 0x0000000000047805 */ /* 0x000fe2000001ff00 */
[----:B0-----:R-:W-:-:S07]  /*0120*/  IMAD R18, R18, UR5, RZ ;  /* 0x0000000512127c24 */ /* 0x001fce000f8e02ff */
.L_x_3:
[----:B------:R-:W-:Y:S01]  /*0130*/  ISETP.GE.U32.AND P0, PT, R13, UR8, PT ;  /* 0x000000080d007c0c */ /* 0x000fe2000bf06070 */
[----:B------:R-:W-:-:S04]  /*0140*/  IMAD.IADD R11, R18, 0x1, R13 ;  /* 0x00000001120b7824 */ /* 0x000fc800078e020d */
[----:B------:R-:W-:Y:S01]  /*0150*/  IMAD.IADD R27, R18, 0x1, R11 ;  /* 0x00000001121b7824 */ /* 0x000fe200078e020b */
[----:B------:R-:W-:-:S03]  /*0160*/  ISETP.GE.U32.AND P1, PT, R11, UR8, PT ;  /* 0x000000080b007c0c */ /* 0x000fc6000bf26070 */
[----:B------:R-:W-:Y:S01]  /*0170*/  IMAD.IADD R21, R18, 0x1, R27 ;  /* 0x0000000112157824 */ /* 0x000fe200078e021b */
[----:B------:R-:W-:-:S03]  /*0180*/  ISETP.GE.U32.AND P2, PT, R27, UR8, PT ;  /* 0x000000081b007c0c */ /* 0x000fc6000bf46070 */
[----:B------:R-:W0:Y:S01]  /*0190*/  @!P0 LDC.64 R24, c[0x0][0x388] ;  /* 0x0000e200ff188b82 */ /* 0x000e220000000a00 */
[----:B------:R-:W-:-:S07]  /*01a0*/  ISETP.GE.U32.AND P3, PT, R21, UR8, PT ;  /* 0x0000000815007c0c */ /* 0x000fce000bf66070 */
[----:B------:R-:W1:Y:S08]  /*01b0*/  @!P1 LDC.64 R16, c[0x0][0x388] ;  /* 0x0000e200ff109b82 */ /* 0x000e700000000a00 */
[----:B------:R-:W2:Y:S08]  /*01c0*/  @!P2 LDC.64 R22, c[0x0][0x388] ;  /* 0x0000e200ff16ab82 */ /* 0x000eb00000000a00 */
[----:B------:R-:W3:Y:S01]  /*01d0*/  @!P3 LDC.64 R14, c[0x0][0x388] ;  /* 0x0000e200ff0ebb82 */ /* 0x000ee20000000a00 */
[----:B0-----:R-:W-:Y:S01]  /*01e0*/  @!P0 IMAD.WIDE.U32 R24, R13, 0x8, R24 ;  /* 0x000000080d188825 */ /* 0x001fe200078e0018 */
[----:B------:R-:W-:-:S06]  /*01f0*/  CS2R R12, SRZ ;  /* 0x00000000000c7805 */ /* 0x000fcc000001ff00 */
[----:B------:R-:W4:Y:S01]  /*0200*/  @!P0 LDG.E.64 R12, desc[UR6][R24.64] ;  /* 0x00000006180c8981 */ /* 0x000f22000c1e1b00 */
[----:B-1----:R-:W-:Y:S01]  /*0210*/  @!P1 IMAD.WIDE.U32 R16, R11, 0x8, R16 ;  /* 0x000000080b109825 */ /* 0x002fe200078e0010 */
[----:B------:R-:W-:Y:S02]  /*0220*/  CS2R R10, SRZ ;  /* 0x00000000000a7805 */ /* 0x000fe4000001ff00 */
[----:B------:R-:W-:Y:S01]  /*0230*/  CS2R R28, SRZ ;  /* 0x00000000001c7805 */ /* 0x000fe2000001ff00 */
[----:B--2---:R-:W-:Y:S01]  /*0240*/  @!P2 IMAD.WIDE.U32 R26, R27, 0x8, R22 ;  /* 0x000000081b1aa825 */ /* 0x004fe200078e0016 */
[----:B------:R-:W-:Y:S02]  /*0250*/  CS2R R22, SRZ ;  /* 0x0000000000167805 */ /* 0x000fe4000001ff00 */
[----:B------:R-:W2:Y:S04]  /*0260*/  @!P1 LDG.E.64 R10, desc[UR6][R16.64] ;  /* 0x00000006100a9981 */ /* 0x000ea8000c1e1b00 */
[----:B------:R-:W5:Y:S01]  /*0270*/  @!P2 LDG.E.64 R22, desc[UR6][R26.64] ;  /* 0x000000061a16a981 */ /* 0x000f62000c1e1b00 */
[----:B---3--:R-:W-:-:S05]  /*0280*/  @!P3 IMAD.WIDE.U32 R14, R21, 0x8, R14 ;  /* 0x00000008150eb825 */ /* 0x008fca00078e000e */
[----:B------:R-:W3:Y:S01]  /*0290*/  @!P3 LDG.E.64 R28, desc[UR6][R14.64] ;  /* 0x000000060e1cb981 */ /* 0x000ee2000c1e1b00 */
[----:B----4-:R-:W-:Y:S01]  /*02a0*/  DADD R4, R12, R4 ;  /* 0x000000000c047229 */ /* 0x010fe20000000004 */
[----:B------:R-:W-:-:S05]  /*02b0*/  IMAD.IADD R13, R18, 0x1, R21 ;  /* 0x00000001120d7824 */ /* 0x000fca00078e0215 */
[----:B------:R-:W-:Y:S01]  /*02c0*/  ISETP.GE.AND P0, PT, R13, UR8, PT ;  /* 0x000000080d007c0c */ /* 0x000fe2000bf06270 */
[----:B--2---:R-:W-:Y:S02]  /*02d0*/  DADD R2, R10, R2 ;  /* 0x000000000a027229 */ /* 0x004fe40000000002 */
[----:B-----5:R-:W-:Y:S02]  /*02e0*/  DADD R8, R22, R8 ;  /* 0x0000000016087229 */ /* 0x020fe40000000008 */
[----:B---3--:R-:W-:-:S08]  /*02f0*/  DADD R6, R28, R6 ;  /* 0x000000001c067229 */ /* 0x008fd00000000006 */
[----:B------:R-:W-:Y:S05]  /*0300*/  @!P0 BRA `(.L_x_3) ;  /* 0xfffffffc00888947 */ /* 0x000fea000383ffff */
[----:B------:R-:W-:Y:S05]  /*0310*/  BSYNC.RECONVERGENT B1 ;  /* 0x0000000000017941 */ /* 0x000fea0003800200 */
.L_x_2:
[----:B------:R-:W-:-:S08]  /*0320*/  DADD R2, R2, R4 ;  /* 0x0000000002027229 */ /* 0x000fd00000000004 */
[----:B------:R-:W-:-:S08]  /*0330*/  DADD R2, R8, R2 ;  /* 0x0000000008027229 */ /* 0x000fd00000000002 */
[----:B------:R-:W-:-:S11]  /*0340*/  DADD R6, R6, R2 ;  /* 0x0000000006067229 */ /* 0x000fd60000000002 */
.L_x_1:
[----:B------:R-:W-:Y:S05]  /*0350*/  BSYNC.RECONVERGENT B0 ;  /* 0x0000000000007941 */ /* 0x000fea0003800200 */
.L_x_0:
[----:B------:R-:W-:Y:S02]  /*0360*/  VOTE.ANY R13, PT, PT ;  /* 0x00000000000d7806 */ /* 0x000fe400038e0100 */
[C---:B------:R-:W-:Y:S02]  /*0370*/  LOP3.LUT P0, R12, R0.reuse, 0x1f, RZ, 0xc0, !PT ;  /* 0x0000001f000c7812 */ /* 0x040fe4000780c0ff */
[----:B------:R-:W-:Y:S01]  /*0380*/  ISETP.GT.U32.AND P1, PT, R0, 0x1f, PT ;  /* 0x0000001f0000780c */ /* 0x000fe20003f24070 */
[----:B------:R-:W-:Y:S04]  /*0390*/  SHFL.DOWN PT, R3, R7, 0x10, 0x1f ;  /* 0x0a001f0007037f89 */ /* 0x000fe800000e0000 */
[----:B------:R-:W0:Y:S06]  /*03a0*/  SHFL.DOWN PT, R2, R6, 0x10, 0x1f ;  /* 0x0a001f0006027f89 */ /* 0x000e2c00000e0000 */
[----:B------:R-:W1:Y:S01]  /*03b0*/  @!P0 S2R R15, SR_CgaCtaId ;  /* 0x00000000000f8919 */ /* 0x000e620000008800 */
[----:B0-----:R-:W-:-:S07]  /*03c0*/  DADD R2, R2, R6 ;  /* 0x0000000002027229 */ /* 0x001fce0000000006 */
[----:B------:R-:W-:Y:S04]  /*03d0*/  SHFL.DOWN PT, R5, R3, 0x8, 0x1f ;  /* 0x09001f0003057f89 */ /* 0x000fe800000e0000 */
[----:B------:R-:W0:Y:S02]  /*03e0*/  SHFL.DOWN PT, R4, R2, 0x8, 0x1f ;  /* 0x09001f0002047f89 */ /* 0x000e2400000e0000 */
[----:B0-----:R-:W-:Y:S01]  /*03f0*/  DADD R4, R2, R4 ;  /* 0x0000000002047229 */ /* 0x001fe20000000004 */
[----:B------:R-:W-:-:S04]  /*0400*/  @!P0 MOV R2, 0x400 ;  /* 0x0000040000028802 */ /* 0x000fc80000000f00 */
[----:B-1----:R-:W-:Y:S02]  /*0410*/  @!P0 LEA R3, R15, R2, 0x18 ;  /* 0x000000020f038211 */ /* 0x002fe400078ec0ff */
[----:B------:R-:W-:Y:S02]  /*0420*/  SHFL.DOWN PT, R9, R5, 0x4, 0x1f ;  /* 0x08801f0005097f89 */ /* 0x000fe400000e0000 */
[----:B------:R-:W-:Y:S02]  /*0430*/  @!P0 LEA.HI R3, R0, R3, RZ, 0x1e ;  /* 0x0000000300038211 */ /* 0x000fe400078ff0ff */
[----:B------:R-:W0:Y:S02]  /*0440*/  SHFL.DOWN PT, R8, R4, 0x4, 0x1f ;  /* 0x08801f0004087f89 */ /* 0x000e2400000e0000 */
[----:B0-----:R-:W-:-:S07]  /*0450*/  DADD R8, R4, R8 ;  /* 0x0000000004087229 */ /* 0x001fce0000000008 */
[----:B------:R-:W-:Y:S04]  /*0460*/  SHFL.DOWN PT, R11, R9, 0x2, 0x1f ;  /* 0x08401f00090b7f89 */ /* 0x000fe800000e0000 */
[----:B------:R-:W0:Y:S02]  /*0470*/  SHFL.DOWN PT, R10, R8, 0x2, 0x1f ;  /* 0x08401f00080a7f89 */ /* 0x000e2400000e0000 */
[----:B0-----:R-:W-:-:S07]  /*0480*/  DADD R10, R8, R10 ;  /* 0x00000000080a7229 */ /* 0x001fce000000000a */
[----:B------:R-:W-:Y:S04]  /*0490*/  SHFL.DOWN PT, R7, R11, 0x1, 0x1f ;  /* 0x08201f000b077f89 */ /* 0x000fe800000e0000 */
[----:B------:R-:W0:Y:S02]  /*04a0*/  SHFL.DOWN PT, R6, R10, 0x1, 0x1f ;  /* 0x08201f000a067f89 */ /* 0x000e2400000e0000 */
[----:B0-----:R-:W-:-:S07]  /*04b0*/  DADD R6, R10, R6 ;  /* 0x000000000a067229 */ /* 0x001fce0000000006 */
[----:B------:R0:W-:Y:S01]  /*04c0*/  @!P0 STS.64 [R3], R6 ;  /* 0x0000000603008388 */ /* 0x0001e20000000a00 */
[----:B------:R-:W-:Y:S06]  /*04d0*/  BAR.SYNC.DEFER_BLOCKING 0x0 ;  /* 0x0000000000007b1d */ /* 0x000fec0000010000 */
[----:B------:R-:W-:Y:S05]  /*04e0*/  @P1 EXIT ;  /* 0x000000000000194d */ /* 0x000fea0003800000 */
[----:B------:R-:W-:Y:S01]  /*04f0*/  USHF.R.U32.HI UR4, URZ, 0x5, UR5 ;  /* 0x00000005ff047899 */ /* 0x000fe20008011605 */
[----:B------:R-:W-:-:S05]  /*0500*/  VOTE.ANY R13, PT, PT ;  /* 0x00000000000d7806 */ /* 0x000fca00038e0100 */
[----:B------:R-:W-:-:S13]  /*0510*/  ISETP.GE.U32.AND P0, PT, R0, UR4, PT ;  /* 0x0000000400007c0c */ /* 0x000fda000bf06070 */
[----:B0-----:R-:W0:Y:S01]  /*0520*/  @!P0 S2R R3, SR_CgaCtaId ;  /* 0x0000000000038919 */ /* 0x001e220000008800 */
[----:B------:R-:W-:-:S04]  /*0530*/  @!P0 MOV R2, 0x400 ;  /* 0x0000040000028802 */ /* 0x000fc80000000f00 */
[----:B0-----:R-:W-:Y:S02]  /*0540*/  @!P0 LEA R5, R3, R2, 0x18 ;  /* 0x0000000203058211 */ /* 0x001fe400078ec0ff */
[----:B------:R-:W-:-:S03]  /*0550*/  CS2R R2, SRZ ;  /* 0x0000000000027805 */ /* 0x000fc6000001ff00 */
[----:B------:R-:W-:-:S05]  /*0560*/  @!P0 IMAD R12, R12, 0x8, R5 ;  /* 0x000000080c0c8824 */ /* 0x000fca00078e0205 */
[----:B------:R-:W0:Y:S01]  /*0570*/  @!P0 LDS.64 R2, [R12] ;  /* 0x000000000c028984 */ /* 0x000e220000000a00 */
[----:B------:R-:W-:-:S03]  /*0580*/  ISETP.NE.AND P0, PT, R0, RZ, PT ;  /* 0x000000ff0000720c */ /* 0x000fc60003f05270 */
[----:B0-----:R-:W-:Y:S04]  /*0590*/  SHFL.DOWN PT, R5, R3, 0x10, 0x1f ;  /* 0x0a001f0003057f89 */ /* 0x001fe800000e0000 */
        /* <DEDUP_REMOVED lines=11> */
[----:B------:R0:W1:Y:S04]  /*0650*/  SHFL.DOWN PT, R3, R11, 0x1, 0x1f ;  /* 0x08201f000b037f89 */ /* 0x00006800000e0000 */
[----:B------:R0:W2:Y:S01]  /*0660*/  SHFL.DOWN PT, R2, R10, 0x1, 0x1f ;  /* 0x08201f000a027f89 */ /* 0x0000a200000e0000 */
[----:B------:R-:W-:Y:S05]  /*0670*/  @P0 EXIT ;  /* 0x000000000000094d */ /* 0x000fea0003800000 */
[----:B------:R-:W3:Y:S01]  /*0680*/  LDC.64 R4, c[0x0][0x380] ;  /* 0x0000e000ff047b82 */ /* 0x000ee20000000a00 */
[----:B012---:R-:W-:Y:S01]  /*0690*/  DADD R10, R10, R2 ;  /* 0x000000000a0a7229 */ /* 0x007fe20000000002 */
[----:B---3--:R-:W-:-:S06]  /*06a0*/  IMAD.WIDE.U32 R2, R19, 0x8, R4 ;  /* 0x0000000813027825 */ /* 0x008fcc00078e0004 */
[----:B------:R-:W-:Y:S01]  /*06b0*/  STG.E.64 desc[UR6][R2.64], R10 ;  /* 0x0000000a02007986 */ /* 0x000fe2000c101b06 */
[----:B------:R-:W-:Y:S05]  /*06c0*/  EXIT ;  /* 0x000000000000794d */ /* 0x000fea0003800000 */
.L_x_4:
[----:B------:R-:W-:-:S00]  /*06d0*/  BRA `(.L_x_4) ;  /* 0xfffffffc00fc7947 */ /* 0x000fc0000383ffff */
[----:B------:R-:W-:-:S00]  /*06e0*/  NOP ;  /* 0x0000000000007918 */ /* 0x000fc00000000000 */
        /* <DEDUP_REMOVED lines=9> */
.L_x_5:


//--------------------- .nv.shared._Z16reduction_kernelPdS_i --------------------------
	.section	.nv.shared._Z16reduction_kernelPdS_i,"aw",@nobits
	.sectionflags	@""
	.align	8
.nv.shared._Z16reduction_kernelPdS_i:
	.zero		1280


//--------------------- .nv.shared.reserved.0     --------------------------
	.section	.nv.shared.reserved.0,"aw",@nobits
	.weak		__nv_reservedSMEM_offset_0_alias
	.size		__nv_reservedSMEM_offset_0_alias, 0, 64
	.other		__nv_reservedSMEM_offset_0_alias,@"STO_CUDA_RESERVED_SHARED STV_DEFAULT"
__nv_reservedSMEM_offset_0_alias:
	.zero		0
	.zero		64


//--------------------- .nv.constant0._Z16reduction_kernelPdS_i --------------------------
	.section	.nv.constant0._Z16reduction_kernelPdS_i,"a",@progbits
	.sectionflags	@""
	.align	4
.nv.constant0._Z16reduction_kernelPdS_i:
	.zero		916


//--------------------- SYMBOLS --------------------------

	.type		.nv.reservedSmem.offset0,@object
	.size		.nv.reservedSmem.offset0,0x4
	.type		.nv.reservedSmem.cap,@object
	.size		.nv.reservedSmem.cap,0x4
